//
// Generated by NVIDIA NVVM Compiler
//
// Compiler Build ID: CL-36424714
// Cuda compilation tools, release 13.0, V13.0.88
// Based on NVVM 20.0.0
//

.version 9.0
.target sm_100
.address_size 64

	// .globl	_Z21floyd_warshall_phase1PiS_S_ii
.extern .shared .align 16 .b8 shared_mem[];

.visible .entry _Z21floyd_warshall_phase1PiS_S_ii(
	.param .u64 .ptr .align 1 _Z21floyd_warshall_phase1PiS_S_ii_param_0,
	.param .u64 .ptr .align 1 _Z21floyd_warshall_phase1PiS_S_ii_param_1,
	.param .u64 .ptr .align 1 _Z21floyd_warshall_phase1PiS_S_ii_param_2,
	.param .u32 _Z21floyd_warshall_phase1PiS_S_ii_param_3,
	.param .u32 _Z21floyd_warshall_phase1PiS_S_ii_param_4
)
{
	.reg .pred 	%p<11>;
	.reg .b32 	%r<41>;
	.reg .b64 	%rd<20>;

	ld.param.u64 	%rd7, [_Z21floyd_warshall_phase1PiS_S_ii_param_0];
	ld.param.u64 	%rd5, [_Z21floyd_warshall_phase1PiS_S_ii_param_1];
	ld.param.u64 	%rd6, [_Z21floyd_warshall_phase1PiS_S_ii_param_2];
	ld.param.u32 	%r18, [_Z21floyd_warshall_phase1PiS_S_ii_param_3];
	ld.param.u32 	%r19, [_Z21floyd_warshall_phase1PiS_S_ii_param_4];
	cvta.to.global.u64 	%rd1, %rd7;
	mov.u32 	%r1, %tid.x;
	mov.u32 	%r2, %tid.y;
	mov.u32 	%r20, %ctaid.y;
	shl.b32 	%r21, %r20, 4;
	add.s32 	%r3, %r21, %r2;
	mov.u32 	%r22, %ctaid.x;
	shl.b32 	%r23, %r22, 4;
	add.s32 	%r4, %r23, %r1;
	max.s32 	%r24, %r3, %r4;
	setp.ge.s32 	%p1, %r24, %r19;
	@%p1 bra 	$L__BB0_15;
	setp.ne.s32 	%p2, %r2, 0;
	mad.lo.s32 	%r5, %r19, %r18, %r4;
	mul.wide.s32 	%rd8, %r5, 4;
	add.s64 	%rd2, %rd1, %rd8;
	shl.b32 	%r25, %r1, 2;
	mov.u32 	%r26, shared_mem;
	add.s32 	%r6, %r26, %r25;
	@%p2 bra 	$L__BB0_3;
	ld.global.u32 	%r27, [%rd2];
	st.shared.u32 	[%r6], %r27;
$L__BB0_3:
	setp.ne.s32 	%p3, %r1, 0;
	mul.lo.s32 	%r7, %r19, %r3;
	add.s32 	%r8, %r7, %r18;
	mul.wide.s32 	%rd9, %r8, 4;
	add.s64 	%rd3, %rd1, %rd9;
	shl.b32 	%r28, %r2, 2;
	add.s32 	%r30, %r26, %r28;
	add.s32 	%r9, %r30, 64;
	@%p3 bra 	$L__BB0_5;
	ld.global.u32 	%r31, [%rd3];
	st.shared.u32 	[%r9], %r31;
$L__BB0_5:
	bar.sync 	0;
	or.b32  	%r32, %r1, %r2;
	and.b32  	%r33, %r32, 1008;
	setp.ne.s32 	%p4, %r33, 0;
	@%p4 bra 	$L__BB0_15;
	setp.ne.s32 	%p5, %r1, 0;
	add.s32 	%r10, %r7, %r4;
	@%p5 bra 	$L__BB0_8;
	ld.shared.u32 	%r39, [%r9];
	bra.uni 	$L__BB0_9;
$L__BB0_8:
	ld.global.u32 	%r39, [%rd3];
$L__BB0_9:
	setp.ne.s32 	%p6, %r2, 0;
	@%p6 bra 	$L__BB0_11;
	ld.shared.u32 	%r40, [%r6];
	bra.uni 	$L__BB0_12;
$L__BB0_11:
	ld.global.u32 	%r40, [%rd2];
$L__BB0_12:
	setp.eq.s32 	%p7, %r39, 1073741824;
	setp.eq.s32 	%p8, %r40, 1073741824;
	or.pred  	%p9, %p7, %p8;
	@%p9 bra 	$L__BB0_15;
	add.s32 	%r17, %r40, %r39;
	mul.wide.s32 	%rd10, %r10, 4;
	add.s64 	%rd4, %rd1, %rd10;
	ld.global.u32 	%r34, [%rd4];
	setp.ge.s32 	%p10, %r17, %r34;
	@%p10 bra 	$L__BB0_15;
	cvta.to.global.u64 	%rd11, %rd6;
	st.global.u32 	[%rd4], %r17;
	cvta.to.global.u64 	%rd12, %rd5;
	add.s64 	%rd14, %rd12, %rd10;
	st.global.u32 	[%rd14], %r18;
	add.s64 	%rd16, %rd11, %rd9;
	ld.global.u32 	%r35, [%rd16];
	add.s64 	%rd18, %rd11, %rd8;
	ld.global.u32 	%r36, [%rd18];
	max.s32 	%r37, %r36, %r17;
	max.s32 	%r38, %r35, %r37;
	add.s64 	%rd19, %rd11, %rd10;
	st.global.u32 	[%rd19], %r38;
$L__BB0_15:
	ret;

}
	// .globl	_Z21floyd_warshall_simplePiS_ii
.visible .entry _Z21floyd_warshall_simplePiS_ii(
	.param .u64 .ptr .align 1 _Z21floyd_warshall_simplePiS_ii_param_0,
	.param .u64 .ptr .align 1 _Z21floyd_warshall_simplePiS_ii_param_1,
	.param .u32 _Z21floyd_warshall_simplePiS_ii_param_2,
	.param .u32 _Z21floyd_warshall_simplePiS_ii_param_3
)
{
	.reg .pred 	%p<5>;
	.reg .b32 	%r<22>;
	.reg .b64 	%rd<16>;

	ld.param.u64 	%rd5, [_Z21floyd_warshall_simplePiS_ii_param_0];
	ld.param.u64 	%rd4, [_Z21floyd_warshall_simplePiS_ii_param_1];
	ld.param.u32 	%r7, [_Z21floyd_warshall_simplePiS_ii_param_2];
	ld.param.u32 	%r8, [_Z21floyd_warshall_simplePiS_ii_param_3];
	cvta.to.global.u64 	%rd1, %rd5;
	mov.u32 	%r9, %ctaid.x;
	mov.u32 	%r10, %ntid.x;
	mov.u32 	%r11, %tid.x;
	mad.lo.s32 	%r1, %r9, %r10, %r11;
	mov.u32 	%r12, %ctaid.y;
	mov.u32 	%r13, %ntid.y;
	mov.u32 	%r14, %tid.y;
	mad.lo.s32 	%r2, %r12, %r13, %r14;
	max.s32 	%r15, %r2, %r1;
	setp.ge.s32 	%p1, %r15, %r8;
	@%p1 bra 	$L__BB1_5;
	mul.lo.s32 	%r16, %r8, %r2;
	add.s32 	%r3, %r16, %r1;
	add.s32 	%r17, %r16, %r7;
	mad.lo.s32 	%r18, %r8, %r7, %r1;
	mul.wide.s32 	%rd6, %r17, 4;
	add.s64 	%rd7, %rd1, %rd6;
	ld.global.u32 	%r4, [%rd7];
	mul.wide.s32 	%rd8, %r18, 4;
	add.s64 	%rd9, %rd1, %rd8;
	ld.global.u32 	%r19, [%rd9];
	max.s32 	%r20, %r4, %r19;
	setp.gt.s32 	%p2, %r20, 1073741823;
	@%p2 bra 	$L__BB1_5;
	cvt.s64.s32 	%rd10, %r19;
	cvt.s64.s32 	%rd11, %r4;
	add.s64 	%rd2, %rd10, %rd11;
	setp.gt.s64 	%p3, %rd2, 1073741823;
	@%p3 bra 	$L__BB1_5;
	cvt.u32.u64 	%r6, %rd2;
	mul.wide.s32 	%rd12, %r3, 4;
	add.s64 	%rd3, %rd1, %rd12;
	ld.global.u32 	%r21, [%rd3];
	setp.le.s32 	%p4, %r21, %r6;
	@%p4 bra 	$L__BB1_5;
	st.global.u32 	[%rd3], %r6;
	cvta.to.global.u64 	%rd13, %rd4;
	add.s64 	%rd15, %rd13, %rd12;
	st.global.u32 	[%rd15], %r7;
$L__BB1_5:
	ret;

}


// ===== COMPILED SASS (sm_100) =====

	.target	sm_100

	.elftype	@"ET_EXEC"


//--------------------- .note.nv.tkinfo           --------------------------
	.section	.note.nv.tkinfo,"",@"SHT_NOTE"
	.sectionflags	@"SHF_NOTE_NV_TKINFO"
	.tkinfo
        /*0018*/ 	.word	0x00000002
        /*0030*/ 	.string	""
        /*0030*/ 	.string	"ptxas"
        /*0030*/ 	.string	"Cuda compilation tools, release 13.0, V13.0.88"
        /*0030*/ 	.string	"Build cuda_13.0.r13.0/compiler.36424714_0"
        /*0030*/ 	.string	"-arch sm_100 -m 64 "



//--------------------- .note.nv.cuinfo           --------------------------
	.section	.note.nv.cuinfo,"",@"SHT_NOTE"
	.sectionflags	@"SHF_NOTE_NV_CUINFO"
        /*0018*/ 	.short	0x0002
        /*001a*/ 	.short	0x0064
        /*001c*/ 	.short	0x0082
	.zero		2


//--------------------- .nv.info                  --------------------------
	.section	.nv.info,"",@"SHT_CUDA_INFO"
	.align	4


	//----- nvinfo : EIATTR_REGCOUNT
	.align		4
        /*0000*/ 	.byte	0x04, 0x2f
        /*0002*/ 	.short	(.L_1 - .L_0)
	.align		4
.L_0:
        /*0004*/ 	.word	index@(_Z21floyd_warshall_phase1PiS_S_ii)
        /*0008*/ 	.word	0x00000016


	//----- nvinfo : EIATTR_FRAME_SIZE
	.align		4
.L_1:
        /*000c*/ 	.byte	0x04, 0x11
        /*000e*/ 	.short	(.L_3 - .L_2)
	.align		4
.L_2:
        /*0010*/ 	.word	index@(_Z21floyd_warshall_phase1PiS_S_ii)
        /*0014*/ 	.word	0x00000000


	//----- nvinfo : EIATTR_REGCOUNT
	.align		4
.L_3:
        /*0018*/ 	.byte	0x04, 0x2f
        /*001a*/ 	.short	(.L_5 - .L_4)
	.align		4
.L_4:
        /*001c*/ 	.word	index@(_Z21floyd_warshall_simplePiS_ii)
        /*0020*/ 	.word	0x00000010


	//----- nvinfo : EIATTR_FRAME_SIZE
	.align		4
.L_5:
        /*0024*/ 	.byte	0x04, 0x11
        /*0026*/ 	.short	(.L_7 - .L_6)
	.align		4
.L_6:
        /*0028*/ 	.word	index@(_Z21floyd_warshall_simplePiS_ii)
        /*002c*/ 	.word	0x00000000


	//----- nvinfo : EIATTR_MIN_STACK_SIZE
	.align		4
.L_7:
        /*0030*/ 	.byte	0x04, 0x12
        /*0032*/ 	.short	(.L_9 - .L_8)
	.align		4
.L_8:
        /*0034*/ 	.word	index@(_Z21floyd_warshall_simplePiS_ii)
        /*0038*/ 	.word	0x00000000


	//----- nvinfo : EIATTR_MIN_STACK_SIZE
	.align		4
.L_9:
        /*003c*/ 	.byte	0x04, 0x12
        /*003e*/ 	.short	(.L_11 - .L_10)
	.align		4
.L_10:
        /*0040*/ 	.word	index@(_Z21floyd_warshall_phase1PiS_S_ii)
        /*0044*/ 	.word	0x00000000
.L_11:


//--------------------- .nv.compat                --------------------------
	.section	.nv.compat,"",@"SHT_CUDA_COMPAT_INFO"
	.align	4
        /*0000*/ 	.byte	0x02, 0x09, 0x00, 0x00, 0x02, 0x02, 0x01, 0x00, 0x02, 0x05, 0x05, 0x00, 0x03, 0x07, 0x01, 0x01
        /*0010*/ 	.byte	0x02, 0x03, 0x00, 0x00, 0x02, 0x06, 0x01, 0x00, 0x04, 0x0b, 0x08, 0x00, 0x09, 0x00, 0x00, 0x00
        /*0020*/ 	.byte	0x00, 0x00, 0x00, 0x00


//--------------------- .nv.info._Z21floyd_warshall_simplePiS_ii --------------------------
	.section	.nv.info._Z21floyd_warshall_simplePiS_ii,"",@"SHT_CUDA_INFO"
	.sectionflags	@""
	.align	4


	//----- nvinfo : EIATTR_CUDA_API_VERSION
	.align		4
        /*0000*/ 	.byte	0x04, 0x37
        /*0002*/ 	.short	(.L_13 - .L_12)
.L_12:
        /*0004*/ 	.word	0x00000082


	//----- nvinfo : EIATTR_KPARAM_INFO
	.align		4
.L_13:
        /*0008*/ 	.byte	0x04, 0x17
        /*000a*/ 	.short	(.L_15 - .L_14)
.L_14:
        /*000c*/ 	.word	0x00000000
        /*0010*/ 	.short	0x0003
        /*0012*/ 	.short	0x0014
        /*0014*/ 	.byte	0x00, 0xf0, 0x11, 0x00


	//----- nvinfo : EIATTR_KPARAM_INFO
	.align		4
.L_15:
        /*0018*/ 	.byte	0x04, 0x17
        /*001a*/ 	.short	(.L_17 - .L_16)
.L_16:
        /*001c*/ 	.word	0x00000000
        /*0020*/ 	.short	0x0002
        /*0022*/ 	.short	0x0010
        /*0024*/ 	.byte	0x00, 0xf0, 0x11, 0x00


	//----- nvinfo : EIATTR_KPARAM_INFO
	.align		4
.L_17:
        /*0028*/ 	.byte	0x04, 0x17
        /*002a*/ 	.short	(.L_19 - .L_18)
.L_18:
        /*002c*/ 	.word	0x00000000
        /*0030*/ 	.short	0x0001
        /*0032*/ 	.short	0x0008
        /*0034*/ 	.byte	0x00, 0xf5, 0x21, 0x00


	//----- nvinfo : EIATTR_KPARAM_INFO
	.align		4
.L_19:
        /*0038*/ 	.byte	0x04, 0x17
        /*003a*/ 	.short	(.L_21 - .L_20)
.L_20:
        /*003c*/ 	.word	0x00000000
        /*0040*/ 	.short	0x0000
        /*0042*/ 	.short	0x0000
        /*0044*/ 	.byte	0x00, 0xf5, 0x21, 0x00


	//----- nvinfo : EIATTR_SPARSE_MMA_MASK
	.align		4
.L_21:
        /*0048*/ 	.byte	0x03, 0x50
        /*004a*/ 	.short	0x0000


	//----- nvinfo : EIATTR_MAXREG_COUNT
	.align		4
        /*004c*/ 	.byte	0x03, 0x1b
        /*004e*/ 	.short	0x00ff


	//----- nvinfo : EIATTR_MERCURY_ISA_VERSION
	.align		4
        /*0050*/ 	.byte	0x03, 0x5f
        /*0052*/ 	.short	0x0101


	//----- nvinfo : EIATTR_VRC_CTA_INIT_COUNT
	.align		4
        /*0054*/ 	.byte	0x02, 0x4a
	.zero		1
	.zero		1


	//----- nvinfo : EIATTR_EXIT_INSTR_OFFSETS
	.align		4
        /*0058*/ 	.byte	0x04, 0x1c
        /*005a*/ 	.short	(.L_23 - .L_22)


	//   ....[0]....
.L_22:
        /*005c*/ 	.word	0x000000c0


	//   ....[1]....
        /*0060*/ 	.word	0x00000190


	//   ....[2]....
        /*0064*/ 	.word	0x000001f0


	//   ....[3]....
        /*0068*/ 	.word	0x00000230


	//   ....[4]....
        /*006c*/ 	.word	0x00000280


	//----- nvinfo : EIATTR_CBANK_PARAM_SIZE
	.align		4
.L_23:
        /*0070*/ 	.byte	0x03, 0x19
        /*0072*/ 	.short	0x0018


	//----- nvinfo : EIATTR_PARAM_CBANK
	.align		4
        /*0074*/ 	.byte	0x04, 0x0a
        /*0076*/ 	.short	(.L_25 - .L_24)
	.align		4
.L_24:
        /*0078*/ 	.word	index@(.nv.constant0._Z21floyd_warshall_simplePiS_ii)
        /*007c*/ 	.short	0x0380
        /*007e*/ 	.short	0x0018


	//----- nvinfo : EIATTR_SW_WAR
	.align		4
.L_25:
        /*0080*/ 	.byte	0x04, 0x36
        /*0082*/ 	.short	(.L_27 - .L_26)
.L_26:
        /*0084*/ 	.word	0x00000008
.L_27:


//--------------------- .nv.info._Z21floyd_warshall_phase1PiS_S_ii --------------------------
	.section	.nv.info._Z21floyd_warshall_phase1PiS_S_ii,"",@"SHT_CUDA_INFO"
	.sectionflags	@""
	.align	4


	//----- nvinfo : EIATTR_CUDA_API_VERSION
	.align		4
        /*0000*/ 	.byte	0x04, 0x37
        /*0002*/ 	.short	(.L_29 - .L_28)
.L_28:
        /*0004*/ 	.word	0x00000082


	//----- nvinfo : EIATTR_KPARAM_INFO
	.align		4
.L_29:
        /*0008*/ 	.byte	0x04, 0x17
        /*000a*/ 	.short	(.L_31 - .L_30)
.L_30:
        /*000c*/ 	.word	0x00000000
        /*0010*/ 	.short	0x0004
        /*0012*/ 	.short	0x001c
        /*0014*/ 	.byte	0x00, 0xf0, 0x11, 0x00


	//----- nvinfo : EIATTR_KPARAM_INFO
	.align		4
.L_31:
        /*0018*/ 	.byte	0x04, 0x17
        /*001a*/ 	.short	(.L_33 - .L_32)
.L_32:
        /*001c*/ 	.word	0x00000000
        /*0020*/ 	.short	0x0003
        /*0022*/ 	.short	0x0018
        /*0024*/ 	.byte	0x00, 0xf0, 0x11, 0x00


	//----- nvinfo : EIATTR_KPARAM_INFO
	.align		4
.L_33:
        /*0028*/ 	.byte	0x04, 0x17
        /*002a*/ 	.short	(.L_35 - .L_34)
.L_34:
        /*002c*/ 	.word	0x00000000
        /*0030*/ 	.short	0x0002
        /*0032*/ 	.short	0x0010
        /*0034*/ 	.byte	0x00, 0xf5, 0x21, 0x00


	//----- nvinfo : EIATTR_KPARAM_INFO
	.align		4
.L_35:
        /*0038*/ 	.byte	0x04, 0x17
        /*003a*/ 	.short	(.L_37 - .L_36)
.L_36:
        /*003c*/ 	.word	0x00000000
        /*0040*/ 	.short	0x0001
        /*0042*/ 	.short	0x0008
        /*0044*/ 	.byte	0x00, 0xf5, 0x21, 0x00


	//----- nvinfo : EIATTR_KPARAM_INFO
	.align		4
.L_37:
        /*0048*/ 	.byte	0x04, 0x17
        /*004a*/ 	.short	(.L_39 - .L_38)
.L_38:
        /*004c*/ 	.word	0x00000000
        /*0050*/ 	.short	0x0000
        /*0052*/ 	.short	0x0000
        /*0054*/ 	.byte	0x00, 0xf5, 0x21, 0x00


	//----- nvinfo : EIATTR_SPARSE_MMA_MASK
	.align		4
.L_39:
        /*0058*/ 	.byte	0x03, 0x50
        /*005a*/ 	.short	0x0000


	//----- nvinfo : EIATTR_MAXREG_COUNT
	.align		4
        /*005c*/ 	.byte	0x03, 0x1b
        /*005e*/ 	.short	0x00ff


	//----- nvinfo : EIATTR_NUM_BARRIERS
	.align		4
        /*0060*/ 	.byte	0x02, 0x4c
        /*0062*/ 	.byte	0x01
	.zero		1


	//----- nvinfo : EIATTR_MERCURY_ISA_VERSION
	.align		4
        /*0064*/ 	.byte	0x03, 0x5f
        /*0066*/ 	.short	0x0101


	//----- nvinfo : EIATTR_VRC_CTA_INIT_COUNT
	.align		4
        /*0068*/ 	.byte	0x02, 0x4a
	.zero		1
	.zero		1


	//----- nvinfo : EIATTR_EXIT_INSTR_OFFSETS
	.align		4
        /*006c*/ 	.byte	0x04, 0x1c
        /*006e*/ 	.short	(.L_41 - .L_40)


	//   ....[0]....
.L_40:
        /*0070*/ 	.word	0x000000a0


	//   ....[1]....
        /*0074*/ 	.word	0x000001f0


	//   ....[2]....
        /*0078*/ 	.word	0x00000270


	//   ....[3]....
        /*007c*/ 	.word	0x000002c0


	//   ....[4]....
        /*0080*/ 	.word	0x00000390


	//----- nvinfo : EIATTR_CBANK_PARAM_SIZE
	.align		4
.L_41:
        /*0084*/ 	.byte	0x03, 0x19
        /*0086*/ 	.short	0x0020


	//----- nvinfo : EIATTR_PARAM_CBANK
	.align		4
        /*0088*/ 	.byte	0x04, 0x0a
        /*008a*/ 	.short	(.L_43 - .L_42)
	.align		4
.L_42:
        /*008c*/ 	.word	index@(.nv.constant0._Z21floyd_warshall_phase1PiS_S_ii)
        /*0090*/ 	.short	0x0380
        /*0092*/ 	.short	0x0020


	//----- nvinfo : EIATTR_SW_WAR
	.align		4
.L_43:
        /*0094*/ 	.byte	0x04, 0x36
        /*0096*/ 	.short	(.L_45 - .L_44)
.L_44:
        /*0098*/ 	.word	0x00000008
.L_45:


//--------------------- .nv.callgraph             --------------------------
	.section	.nv.callgraph,"",@"SHT_CUDA_CALLGRAPH"
	.align	4
	.sectionentsize	8
	.align		4
        /*0000*/ 	.word	0x00000000
	.align		4
        /*0004*/ 	.word	0xffffffff
	.align		4
        /*0008*/ 	.word	0x00000000
	.align		4
        /*000c*/ 	.word	0xfffffffe
	.align		4
        /*0010*/ 	.word	0x00000000
	.align		4
        /*0014*/ 	.word	0xfffffffd
	.align		4
        /*0018*/ 	.word	0x00000000
	.align		4
        /*001c*/ 	.word	0xfffffffc


//--------------------- .text._Z21floyd_warshall_simplePiS_ii --------------------------
	.section	.text._Z21floyd_warshall_simplePiS_ii,"ax",@progbits
	.align	128
        .global         _Z21floyd_warshall_simplePiS_ii
        .type           _Z21floyd_warshall_simplePiS_ii,@function
        .size           _Z21floyd_warshall_simplePiS_ii,(.L_x_2 - _Z21floyd_warshall_simplePiS_ii)
        .other          _Z21floyd_warshall_simplePiS_ii,@"STO_CUDA_ENTRY STV_DEFAULT"
_Z21floyd_warshall_simplePiS_ii:
.text._Z21floyd_warshall_simplePiS_ii:
[----:B------:R-:W-:Y:S01]  /*0000*/  LDC R1, c[0x0][0x37c] ;  /* 0x0000df00ff017b82 */ /* 0x000fe20000000800 */
[----:B------:R-:W0:Y:S07]  /*0010*/  S2R R3, SR_TID.X ;  /* 0x0000000000037919 */ /* 0x000e2e0000002100 */
[----:B------:R-:W0:Y:S01]  /*0020*/  LDC R0, c[0x0][0x360] ;  /* 0x0000d800ff007b82 */ /* 0x000e220000000800 */
[----:B------:R-:W1:Y:S01]  /*0030*/  LDCU UR6, c[0x0][0x394] ;  /* 0x00007280ff0677ac */ /* 0x000e620008000800 */
[----:B------:R-:W2:Y:S06]  /*0040*/  S2R R2, SR_TID.Y ;  /* 0x0000000000027919 */ /* 0x000eac0000002200 */
[----:B------:R-:W0:Y:S08]  /*0050*/  S2UR UR4, SR_CTAID.X ;  /* 0x00000000000479c3 */ /* 0x000e300000002500 */
[----:B------:R-:W2:Y:S08]  /*0060*/  S2UR UR5, SR_CTAID.Y ;  /* 0x00000000000579c3 */ /* 0x000eb00000002600 */
[----:B------:R-:W2:Y:S01]  /*0070*/  LDC R9, c[0x0][0x364] ;  /* 0x0000d900ff097b82 */ /* 0x000ea20000000800 */
[----:B0-----:R-:W-:-:S02]  /*0080*/  IMAD R0, R0, UR4, R3 ;  /* 0x0000000400007c24 */ /* 0x001fc4000f8e0203 */
[----:B--2---:R-:W-:-:S05]  /*0090*/  IMAD R9, R9, UR5, R2 ;  /* 0x0000000509097c24 */ /* 0x004fca000f8e0202 */
[----:B------:R-:W-:-:S04]  /*00a0*/  VIMNMX R2, PT, PT, R0, R9, !PT ;  /* 0x0000000900027248 */ /* 0x000fc80007fe0100 */
[----:B-1----:R-:W-:-:S13]  /*00b0*/  ISETP.GE.AND P0, PT, R2, UR6, PT ;  /* 0x0000000602007c0c */ /* 0x002fda000bf06270 */
[----:B------:R-:W-:Y:S05]  /*00c0*/  @P0 EXIT ;  /* 0x000000000000094d */ /* 0x000fea0003800000 */
[----:B------:R-:W0:Y:S01]  /*00d0*/  LDC R13, c[0x0][0x390] ;  /* 0x0000e400ff0d7b82 */ /* 0x000e220000000800 */
[----:B------:R-:W1:Y:S07]  /*00e0*/  LDCU.64 UR4, c[0x0][0x358] ;  /* 0x00006b00ff0477ac */ /* 0x000e6e0008000a00 */
[----:B------:R-:W2:Y:S01]  /*00f0*/  LDC.64 R2, c[0x0][0x380] ;  /* 0x0000e000ff027b82 */ /* 0x000ea20000000a00 */
[----:B0-----:R-:W-:Y:S02]  /*0100*/  IMAD R5, R9, UR6, R13 ;  /* 0x0000000609057c24 */ /* 0x001fe4000f8e020d */
[----:B------:R-:W-:-:S02]  /*0110*/  IMAD R7, R13, UR6, R0 ;  /* 0x000000060d077c24 */ /* 0x000fc4000f8e0200 */
[----:B--2---:R-:W-:-:S04]  /*0120*/  IMAD.WIDE R4, R5, 0x4, R2 ;  /* 0x0000000405047825 */ /* 0x004fc800078e0202 */
[----:B------:R-:W-:Y:S02]  /*0130*/  IMAD.WIDE R6, R7, 0x4, R2 ;  /* 0x0000000407067825 */ /* 0x000fe400078e0202 */
[----:B-1----:R-:W2:Y:S04]  /*0140*/  LDG.E R4, desc[UR4][R4.64] ;  /* 0x0000000404047981 */ /* 0x002ea8000c1e1900 */
[----:B------:R-:W2:Y:S01]  /*0150*/  LDG.E R7, desc[UR4][R6.64] ;  /* 0x0000000406077981 */ /* 0x000ea2000c1e1900 */
[----:B------:R-:W-:Y:S01]  /*0160*/  IMAD R9, R9, UR6, R0 ;  /* 0x0000000609097c24 */ /* 0x000fe2000f8e0200 */
[----:B--2---:R-:W-:-:S04]  /*0170*/  VIMNMX R8, PT, PT, R4, R7, !PT ;  /* 0x0000000704087248 */ /* 0x004fc80007fe0100 */
[----:B------:R-:W-:-:S13]  /*0180*/  ISETP.GT.AND P0, PT, R8, 0x3fffffff, PT ;  /* 0x3fffffff0800780c */ /* 0x000fda0003f04270 */
[----:B------:R-:W-:Y:S05]  /*0190*/  @P0 EXIT ;  /* 0x000000000000094d */ /* 0x000fea0003800000 */
[----:B------:R-:W-:Y:S02]  /*01a0*/  SHF.R.S32.HI R0, RZ, 0x1f, R4 ;  /* 0x0000001fff007819 */ /* 0x000fe40000011404 */
[----:B------:R-:W-:-:S04]  /*01b0*/  IADD3 R11, P0, PT, R4, R7, RZ ;  /* 0x00000007040b7210 */ /* 0x000fc80007f1e0ff */
[----:B------:R-:W-:Y:S02]  /*01c0*/  LEA.HI.X.SX32 R0, R7, R0, 0x1, P0 ;  /* 0x0000000007007211 */ /* 0x000fe400000f0eff */
[----:B------:R-:W-:-:S04]  /*01d0*/  ISETP.GT.U32.AND P0, PT, R11, 0x3fffffff, PT ;  /* 0x3fffffff0b00780c */ /* 0x000fc80003f04070 */
[----:B------:R-:W-:-:S13]  /*01e0*/  ISETP.GT.AND.EX P0, PT, R0, RZ, PT, P0 ;  /* 0x000000ff0000720c */ /* 0x000fda0003f04300 */
[----:B------:R-:W-:Y:S05]  /*01f0*/  @P0 EXIT ;  /* 0x000000000000094d */ /* 0x000fea0003800000 */
[----:B------:R-:W-:-:S05]  /*0200*/  IMAD.WIDE R2, R9, 0x4, R2 ;  /* 0x0000000409027825 */ /* 0x000fca00078e0202 */
[----:B------:R-:W2:Y:S02]  /*0210*/  LDG.E R0, desc[UR4][R2.64] ;  /* 0x0000000402007981 */ /* 0x000ea4000c1e1900 */
[----:B--2---:R-:W-:-:S13]  /*0220*/  ISETP.GT.AND P0, PT, R0, R11, PT ;  /* 0x0000000b0000720c */ /* 0x004fda0003f04270 */
[----:B------:R-:W-:Y:S05]  /*0230*/  @!P0 EXIT ;  /* 0x000000000000894d */ /* 0x000fea0003800000 */
[----:B------:R-:W0:Y:S01]  /*0240*/  LDC.64 R4, c[0x0][0x388] ;  /* 0x0000e200ff047b82 */ /* 0x000e220000000a00 */
[----:B------:R-:W-:Y:S01]  /*0250*/  STG.E desc[UR4][R2.64], R11 ;  /* 0x0000000b02007986 */ /* 0x000fe2000c101904 */
[----:B0-----:R-:W-:-:S05]  /*0260*/  IMAD.WIDE R4, R9, 0x4, R4 ;  /* 0x0000000409047825 */ /* 0x001fca00078e0204 */
[----:B------:R-:W-:Y:S01]  /*0270*/  STG.E desc[UR4][R4.64], R13 ;  /* 0x0000000d04007986 */ /* 0x000fe2000c101904 */
[----:B------:R-:W-:Y:S05]  /*0280*/  EXIT ;  /* 0x000000000000794d */ /* 0x000fea0003800000 */
.L_x_0:
[----:B------:R-:W-:-:S00]  /*0290*/  BRA `(.L_x_0) ;  /* 0xfffffffc00fc7947 */ /* 0x000fc0000383ffff */
[----:B------:R-:W-:-:S00]  /*02a0*/  NOP ;  /* 0x0000000000007918 */ /* 0x000fc00000000000 */
        /* <DEDUP_REMOVED lines=13> */
.L_x_2:


//--------------------- .text._Z21floyd_warshall_phase1PiS_S_ii --------------------------
	.section	.text._Z21floyd_warshall_phase1PiS_S_ii,"ax",@progbits
	.align	128
        .global         _Z21floyd_warshall_phase1PiS_S_ii
        .type           _Z21floyd_warshall_phase1PiS_S_ii,@function
        .size           _Z21floyd_warshall_phase1PiS_S_ii,(.L_x_3 - _Z21floyd_warshall_phase1PiS_S_ii)
        .other          _Z21floyd_warshall_phase1PiS_S_ii,@"STO_CUDA_ENTRY STV_DEFAULT"
_Z21floyd_warshall_phase1PiS_S_ii:
.text._Z21floyd_warshall_phase1PiS_S_ii:
[----:B------:R-:W-:Y:S01]  /*0000*/  LDC R1, c[0x0][0x37c] ;  /* 0x0000df00ff017b82 */ /* 0x000fe20000000800 */
[----:B------:R-:W0:Y:S01]  /*0010*/  S2R R19, SR_TID.Y ;  /* 0x0000000000137919 */ /* 0x000e220000002200 */
[----:B------:R-:W1:Y:S01]  /*0020*/  LDCU UR8, c[0x0][0x39c] ;  /* 0x00007380ff0877ac */ /* 0x000e620008000800 */
[----:B------:R-:W0:Y:S01]  /*0030*/  S2R R0, SR_CTAID.Y ;  /* 0x0000000000007919 */ /* 0x000e220000002600 */
[----:B------:R-:W2:Y:S01]  /*0040*/  S2R R10, SR_TID.X ;  /* 0x00000000000a7919 */ /* 0x000ea20000002100 */
[----:B------:R-:W2:Y:S01]  /*0050*/  S2R R3, SR_CTAID.X ;  /* 0x0000000000037919 */ /* 0x000ea20000002500 */
[----:B0-----:R-:W-:Y:S01]  /*0060*/  IMAD R13, R0, 0x10, R19 ;  /* 0x00000010000d7824 */ /* 0x001fe200078e0213 */
[----:B--2---:R-:W-:-:S04]  /*0070*/  LEA R4, R3, R10, 0x4 ;  /* 0x0000000a03047211 */ /* 0x004fc800078e20ff */
[----:B------:R-:W-:-:S04]  /*0080*/  VIMNMX R0, PT, PT, R13, R4, !PT ;  /* 0x000000040d007248 */ /* 0x000fc80007fe0100 */
[----:B-1----:R-:W-:-:S13]  /*0090*/  ISETP.GE.AND P0, PT, R0, UR8, PT ;  /* 0x0000000800007c0c */ /* 0x002fda000bf06270 */
[----:B------:R-:W-:Y:S05]  /*00a0*/  @P0 EXIT ;  /* 0x000000000000094d */ /* 0x000fea0003800000 */
[----:B------:R-:W0:Y:S01]  /*00b0*/  LDC R0, c[0x0][0x398] ;  /* 0x0000e600ff007b82 */ /* 0x000e220000000800 */
[----:B------:R-:W1:Y:S01]  /*00c0*/  LDCU.64 UR6, c[0x0][0x358] ;  /* 0x00006b00ff0677ac */ /* 0x000e620008000a00 */
[----:B------:R-:W-:Y:S02]  /*00d0*/  ISETP.NE.AND P1, PT, R19, RZ, PT ;  /* 0x000000ff1300720c */ /* 0x000fe40003f25270 */
[----:B------:R-:W-:-:S04]  /*00e0*/  ISETP.NE.AND P2, PT, R10, RZ, PT ;  /* 0x000000ff0a00720c */ /* 0x000fc80003f45270 */
[----:B------:R-:W2:Y:S01]  /*00f0*/  LDC.64 R2, c[0x0][0x380] ;  /* 0x0000e000ff027b82 */ /* 0x000ea20000000a00 */
[----:B0-----:R-:W-:Y:S02]  /*0100*/  IMAD R5, R0, UR8, R4 ;  /* 0x0000000800057c24 */ /* 0x001fe4000f8e0204 */
[----:B------:R-:W-:Y:S02]  /*0110*/  IMAD R11, R13, UR8, R0 ;  /* 0x000000080d0b7c24 */ /* 0x000fe4000f8e0200 */
[----:B--2---:R-:W-:-:S04]  /*0120*/  IMAD.WIDE R6, R5, 0x4, R2 ;  /* 0x0000000405067825 */ /* 0x004fc800078e0202 */
[----:B------:R-:W-:Y:S01]  /*0130*/  IMAD.WIDE R8, R11, 0x4, R2 ;  /* 0x000000040b087825 */ /* 0x000fe200078e0202 */
[----:B-1----:R-:W2:Y:S04]  /*0140*/  @!P1 LDG.E R15, desc[UR6][R6.64] ;  /* 0x00000006060f9981 */ /* 0x002ea8000c1e1900 */
[----:B------:R-:W3:Y:S01]  /*0150*/  @!P2 LDG.E R17, desc[UR6][R8.64] ;  /* 0x000000060811a981 */ /* 0x000ee2000c1e1900 */
[----:B------:R-:W0:Y:S01]  /*0160*/  S2UR UR5, SR_CgaCtaId ;  /* 0x00000000000579c3 */ /* 0x000e220000008800 */
[----:B------:R-:W-:Y:S01]  /*0170*/  UMOV UR4, 0x400 ;  /* 0x0000040000047882 */ /* 0x000fe20000000000 */
[----:B------:R-:W-:Y:S01]  /*0180*/  LOP3.LUT P0, RZ, R10, 0x3f0, R19, 0xc8, !PT ;  /* 0x000003f00aff7812 */ /* 0x000fe2000780c813 */
[----:B0-----:R-:W-:-:S06]  /*0190*/  ULEA UR4, UR5, UR4, 0x18 ;  /* 0x0000000405047291 */ /* 0x001fcc000f8ec0ff */
[----:B------:R-:W-:Y:S02]  /*01a0*/  LEA R10, R10, UR4, 0x2 ;  /* 0x000000040a0a7c11 */ /* 0x000fe4000f8e10ff */
[----:B------:R-:W-:-:S03]  /*01b0*/  LEA R12, R19, UR4, 0x2 ;  /* 0x00000004130c7c11 */ /* 0x000fc6000f8e10ff */
[----:B--2---:R0:W-:Y:S04]  /*01c0*/  @!P1 STS [R10], R15 ;  /* 0x0000000f0a009388 */ /* 0x0041e80000000800 */
[----:B---3--:R0:W-:Y:S01]  /*01d0*/  @!P2 STS [R12+0x40], R17 ;  /* 0x000040110c00a388 */ /* 0x0081e20000000800 */
[----:B------:R-:W-:Y:S06]  /*01e0*/  BAR.SYNC.DEFER_BLOCKING 0x0 ;  /* 0x0000000000007b1d */ /* 0x000fec0000010000 */
[----:B------:R-:W-:Y:S05]  /*01f0*/  @P0 EXIT ;  /* 0x000000000000094d */ /* 0x000fea0003800000 */
[----:B0-----:R-:W0:Y:S04]  /*0200*/  @!P1 LDS R17, [R10] ;  /* 0x000000000a119984 */ /* 0x001e280000000800 */
[----:B------:R-:W1:Y:S04]  /*0210*/  @!P2 LDS R14, [R12+0x40] ;  /* 0x000040000c0ea984 */ /* 0x000e680000000800 */
[----:B------:R-:W0:Y:S04]  /*0220*/  @P1 LDG.E R17, desc[UR6][R6.64] ;  /* 0x0000000606111981 */ /* 0x000e28000c1e1900 */
[----:B------:R-:W1:Y:S01]  /*0230*/  @P2 LDG.E R14, desc[UR6][R8.64] ;  /* 0x00000006080e2981 */ /* 0x000e62000c1e1900 */
[----:B------:R-:W-:Y:S01]  /*0240*/  IMAD R15, R13, UR8, R4 ;  /* 0x000000080d0f7c24 */ /* 0x000fe2000f8e0204 */
[----:B0-----:R-:W-:-:S04]  /*0250*/  ISETP.NE.AND P0, PT, R17, 0x40000000, PT ;  /* 0x400000001100780c */ /* 0x001fc80003f05270 */
[----:B-1----:R-:W-:-:S13]  /*0260*/  ISETP.EQ.OR P0, PT, R14, 0x40000000, !P0 ;  /* 0x400000000e00780c */ /* 0x002fda0004702670 */
[----:B------:R-:W-:Y:S05]  /*0270*/  @P0 EXIT ;  /* 0x000000000000094d */ /* 0x000fea0003800000 */
[----:B------:R-:W-:-:S05]  /*0280*/  IMAD.WIDE R2, R15, 0x4, R2 ;  /* 0x000000040f027825 */ /* 0x000fca00078e0202 */
[----:B------:R-:W2:Y:S01]  /*0290*/  LDG.E R4, desc[UR6][R2.64] ;  /* 0x0000000602047981 */ /* 0x000ea2000c1e1900 */
[----:B------:R-:W-:-:S05]  /*02a0*/  IMAD.IADD R17, R17, 0x1, R14 ;  /* 0x0000000111117824 */ /* 0x000fca00078e020e */
[----:B--2---:R-:W-:-:S13]  /*02b0*/  ISETP.GE.AND P0, PT, R17, R4, PT ;  /* 0x000000041100720c */ /* 0x004fda0003f06270 */
[----:B------:R-:W-:Y:S05]  /*02c0*/  @P0 EXIT ;  /* 0x000000000000094d */ /* 0x000fea0003800000 */
[----:B------:R-:W0:Y:S01]  /*02d0*/  LDC.64 R6, c[0x0][0x388] ;  /* 0x0000e200ff067b82 */ /* 0x000e220000000a00 */
[----:B------:R-:W-:Y:S07]  /*02e0*/  STG.E desc[UR6][R2.64], R17 ;  /* 0x0000001102007986 */ /* 0x000fee000c101906 */
[----:B------:R-:W1:Y:S01]  /*02f0*/  LDC.64 R12, c[0x0][0x390] ;  /* 0x0000e400ff0c7b82 */ /* 0x000e620000000a00 */
[----:B0-----:R-:W-:-:S05]  /*0300*/  IMAD.WIDE R6, R15, 0x4, R6 ;  /* 0x000000040f067825 */ /* 0x001fca00078e0206 */
[----:B------:R-:W-:Y:S01]  /*0310*/  STG.E desc[UR6][R6.64], R0 ;  /* 0x0000000006007986 */ /* 0x000fe2000c101906 */
[----:B-1----:R-:W-:-:S04]  /*0320*/  IMAD.WIDE R8, R11, 0x4, R12 ;  /* 0x000000040b087825 */ /* 0x002fc800078e020c */
[--C-:B------:R-:W-:Y:S02]  /*0330*/  IMAD.WIDE R4, R5, 0x4, R12.reuse ;  /* 0x0000000405047825 */ /* 0x100fe400078e020c */
[----:B------:R-:W2:Y:S04]  /*0340*/  LDG.E R8, desc[UR6][R8.64] ;  /* 0x0000000608087981 */ /* 0x000ea8000c1e1900 */
[----:B------:R-:W2:Y:S01]  /*0350*/  LDG.E R5, desc[UR6][R4.64] ;  /* 0x0000000604057981 */ /* 0x000ea2000c1e1900 */
[----:B------:R-:W-:Y:S01]  /*0360*/  IMAD.WIDE R10, R15, 0x4, R12 ;  /* 0x000000040f0a7825 */ /* 0x000fe200078e020c */
[----:B--2---:R-:W-:-:S05]  /*0370*/  VIMNMX3 R13, R5, R17, R8, !PT ;  /* 0x00000011050d720f */ /* 0x004fca0007800108 */
[----:B------:R-:W-:Y:S01]  /*0380*/  STG.E desc[UR6][R10.64], R13 ;  /* 0x0000000d0a007986 */ /* 0x000fe2000c101906 */
[----:B------:R-:W-:Y:S05]  /*0390*/  EXIT ;  /* 0x000000000000794d */ /* 0x000fea0003800000 */
.L_x_1:
        /* <DEDUP_REMOVED lines=14> */
.L_x_3:


//--------------------- .nv.shared._Z21floyd_warshall_simplePiS_ii --------------------------
	.section	.nv.shared._Z21floyd_warshall_simplePiS_ii,"aw",@nobits
	.sectionflags	@""
	.align	16
	.zero		1024


//--------------------- .nv.shared.reserved.0     --------------------------
	.section	.nv.shared.reserved.0,"aw",@nobits
	.weak		__nv_reservedSMEM_offset_0_alias
	.size		__nv_reservedSMEM_offset_0_alias, 0, 64
	.other		__nv_reservedSMEM_offset_0_alias,@"STO_CUDA_RESERVED_SHARED STV_DEFAULT"
__nv_reservedSMEM_offset_0_alias:
	.zero		0
	.zero		64


//--------------------- .nv.shared._Z21floyd_warshall_phase1PiS_S_ii --------------------------
	.section	.nv.shared._Z21floyd_warshall_phase1PiS_S_ii,"aw",@nobits
	.sectionflags	@""
	.align	16
	.zero		1024


//--------------------- .nv.constant0._Z21floyd_warshall_simplePiS_ii --------------------------
	.section	.nv.constant0._Z21floyd_warshall_simplePiS_ii,"a",@progbits
	.sectionflags	@""
	.align	4
.nv.constant0._Z21floyd_warshall_simplePiS_ii:
	.zero		920


//--------------------- .nv.constant0._Z21floyd_warshall_phase1PiS_S_ii --------------------------
	.section	.nv.constant0._Z21floyd_warshall_phase1PiS_S_ii,"a",@progbits
	.sectionflags	@""
	.align	4
.nv.constant0._Z21floyd_warshall_phase1PiS_S_ii:
	.zero		928


//--------------------- SYMBOLS --------------------------

	.type		.nv.reservedSmem.offset0,@object
	.size		.nv.reservedSmem.offset0,0x4
	.type		.nv.reservedSmem.cap,@object
	.size		.nv.reservedSmem.cap,0x4
